//
// Generated by NVIDIA NVVM Compiler
//
// Compiler Build ID: CL-36424714
// Cuda compilation tools, release 13.0, V13.0.88
// Based on NVVM 20.0.0
//

.version 9.0
.target sm_100
.address_size 64

	// .globl	_Z14example_kernelPKf
// _ZZ14example_kernelPKfE6buffer has been demoted
// _ZZ14example_kernelPKfE12shared_state has been demoted

.visible .entry _Z14example_kernelPKf(
	.param .u64 .ptr .align 1 _Z14example_kernelPKf_param_0
)
{
	.reg .pred 	%p<28>;
	.reg .b32 	%r<108>;
	.reg .b64 	%rd<70>;
	// demoted variable
	.shared .align 4 .b8 _ZZ14example_kernelPKfE6buffer[2048];
	// demoted variable
	.shared .align 8 .b8 _ZZ14example_kernelPKfE12shared_state[24];
	ld.param.u64 	%rd14, [_Z14example_kernelPKf_param_0];
	mov.u32 	%r15, %ntid.x;
	mov.u32 	%r16, %ntid.y;
	mul.lo.s32 	%r1, %r15, %r16;
	mov.u32 	%r17, %tid.x;
	mov.u32 	%r18, %tid.y;
	mov.u32 	%r19, %tid.z;
	mad.lo.s32 	%r20, %r19, %r16, %r18;
	mul.lo.s32 	%r21, %r20, %r15;
	or.b32  	%r22, %r21, %r17;
	setp.ne.s32 	%p1, %r22, 0;
	@%p1 bra 	$L__BB0_2;
	mov.u32 	%r28, %ntid.z;
	mul.lo.s32 	%r27, %r1, %r28;
	mov.u32 	%r25, _ZZ14example_kernelPKfE12shared_state;
	add.s32 	%r23, %r25, 8;
	// begin inline asm
	mbarrier.init.shared.b64 [%r23], %r27;
	// end inline asm
	// begin inline asm
	mbarrier.init.shared.b64 [%r25], %r27;
	// end inline asm
	cvt.u64.u32 	%rd16, %r25;
	cvta.shared.u64 	%rd17, %rd16;
	add.s64 	%rd15, %rd17, 16;
	// begin inline asm
	st.relaxed.cta.b32 [%rd15],%r27;
	// end inline asm
$L__BB0_2:
	barrier.sync 	0;
	mov.b32 	%r102, 0;
	// begin inline asm
	mov.u64 %rd18, %globaltimer;
	// end inline asm
	mov.u32 	%r33, _ZZ14example_kernelPKfE12shared_state;
	add.s32 	%r31, %r33, 8;
$L__BB0_3:
	mov.b32 	%r32, 1;
	// begin inline asm
	{
	.reg .pred p;
	mbarrier.try_wait.parity.shared.b64 p, [%r31], %r32;
	selp.b32 %r30, 1, 0, p;
	}
	// end inline asm
	setp.ne.s32 	%p2, %r30, 0;
	@%p2 bra 	$L__BB0_10;
	setp.gt.s32 	%p25, %r102, 15;
	@%p25 bra 	$L__BB0_6;
	add.s32 	%r102, %r102, 1;
	bra.uni 	$L__BB0_3;
$L__BB0_6:
	// begin inline asm
	mov.u64 %rd65, %globaltimer;
	// end inline asm
	sub.s64 	%rd2, %rd65, %rd18;
	setp.lt.s64 	%p26, %rd2, 4000000;
	@%p26 bra 	$L__BB0_8;
	mov.b32 	%r100, 1000000;
	// begin inline asm
	nanosleep.u32 %r100;
	// end inline asm
	bra.uni 	$L__BB0_3;
$L__BB0_8:
	setp.lt.s64 	%p27, %rd2, 40000;
	@%p27 bra 	$L__BB0_3;
	shr.s64 	%rd66, %rd2, 63;
	shr.u64 	%rd67, %rd66, 62;
	add.s64 	%rd68, %rd2, %rd67;
	shr.u64 	%rd69, %rd68, 2;
	cvt.u32.u64 	%r101, %rd69;
	// begin inline asm
	nanosleep.u32 %r101;
	// end inline asm
	bra.uni 	$L__BB0_3;
$L__BB0_10:
	cvta.to.global.u64 	%rd3, %rd14;
	mov.u32 	%r34, _ZZ14example_kernelPKfE6buffer;
	// begin inline asm
	cp.async.ca.shared.global [%r34], [%rd3], 4, 4;
	// end inline asm
	// begin inline asm
	cp.async.mbarrier.arrive.shared.b64 [%r33];
	// end inline asm
	mov.b32 	%r37, 1;
	// begin inline asm
	mbarrier.arrive.shared::cta.b64                             %rd20,  [%r33], %r37;    // 2. 
	// end inline asm
	mov.b32 	%r103, 0;
	// begin inline asm
	mov.u64 %rd21, %globaltimer;
	// end inline asm
$L__BB0_11:
	mov.b32 	%r41, 0;
	// begin inline asm
	{
	.reg .pred p;
	mbarrier.try_wait.parity.shared.b64 p, [%r31], %r41;
	selp.b32 %r39, 1, 0, p;
	}
	// end inline asm
	setp.ne.s32 	%p3, %r39, 0;
	@%p3 bra 	$L__BB0_18;
	setp.gt.s32 	%p22, %r103, 15;
	@%p22 bra 	$L__BB0_14;
	add.s32 	%r103, %r103, 1;
	bra.uni 	$L__BB0_11;
$L__BB0_14:
	// begin inline asm
	mov.u64 %rd60, %globaltimer;
	// end inline asm
	sub.s64 	%rd5, %rd60, %rd21;
	setp.lt.s64 	%p23, %rd5, 4000000;
	@%p23 bra 	$L__BB0_16;
	mov.b32 	%r98, 1000000;
	// begin inline asm
	nanosleep.u32 %r98;
	// end inline asm
	bra.uni 	$L__BB0_11;
$L__BB0_16:
	setp.lt.s64 	%p24, %rd5, 40000;
	@%p24 bra 	$L__BB0_11;
	shr.s64 	%rd61, %rd5, 63;
	shr.u64 	%rd62, %rd61, 62;
	add.s64 	%rd63, %rd5, %rd62;
	shr.u64 	%rd64, %rd63, 2;
	cvt.u32.u64 	%r99, %rd64;
	// begin inline asm
	nanosleep.u32 %r99;
	// end inline asm
	bra.uni 	$L__BB0_11;
$L__BB0_18:
	add.s64 	%rd22, %rd3, 512;
	add.s32 	%r43, %r34, 512;
	// begin inline asm
	cp.async.ca.shared.global [%r43], [%rd22], 4, 4;
	// end inline asm
	add.s64 	%rd23, %rd3, 1024;
	add.s32 	%r44, %r34, 1024;
	// begin inline asm
	cp.async.ca.shared.global [%r44], [%rd23], 4, 4;
	// end inline asm
	// begin inline asm
	cp.async.mbarrier.arrive.shared.b64 [%r33];
	// end inline asm
	mov.b32 	%r47, 1;
	// begin inline asm
	mbarrier.arrive.shared::cta.b64                             %rd24,  [%r33], %r47;    // 2. 
	// end inline asm
	mov.b32 	%r104, 0;
	// begin inline asm
	mov.u64 %rd25, %globaltimer;
	// end inline asm
$L__BB0_19:
	mov.b32 	%r52, 1;
	// begin inline asm
	{
	.reg .pred p;
	mbarrier.try_wait.parity.shared.b64 p, [%r31], %r52;
	selp.b32 %r50, 1, 0, p;
	}
	// end inline asm
	setp.ne.s32 	%p4, %r50, 0;
	@%p4 bra 	$L__BB0_26;
	setp.gt.s32 	%p19, %r104, 15;
	@%p19 bra 	$L__BB0_22;
	add.s32 	%r104, %r104, 1;
	bra.uni 	$L__BB0_19;
$L__BB0_22:
	// begin inline asm
	mov.u64 %rd55, %globaltimer;
	// end inline asm
	sub.s64 	%rd7, %rd55, %rd25;
	setp.lt.s64 	%p20, %rd7, 4000000;
	@%p20 bra 	$L__BB0_24;
	mov.b32 	%r96, 1000000;
	// begin inline asm
	nanosleep.u32 %r96;
	// end inline asm
	bra.uni 	$L__BB0_19;
$L__BB0_24:
	setp.lt.s64 	%p21, %rd7, 40000;
	@%p21 bra 	$L__BB0_19;
	shr.s64 	%rd56, %rd7, 63;
	shr.u64 	%rd57, %rd56, 62;
	add.s64 	%rd58, %rd7, %rd57;
	shr.u64 	%rd59, %rd58, 2;
	cvt.u32.u64 	%r97, %rd59;
	// begin inline asm
	nanosleep.u32 %r97;
	// end inline asm
	bra.uni 	$L__BB0_19;
$L__BB0_26:
	add.s64 	%rd26, %rd3, 1536;
	add.s32 	%r54, %r34, 1536;
	// begin inline asm
	cp.async.ca.shared.global [%r54], [%rd26], 4, 4;
	// end inline asm
	// begin inline asm
	cp.async.mbarrier.arrive.shared.b64 [%r33];
	// end inline asm
	mov.b32 	%r57, 1;
	// begin inline asm
	mbarrier.arrive.shared::cta.b64                             %rd27,  [%r33], %r57;    // 2. 
	// end inline asm
	mov.b32 	%r105, 0;
	// begin inline asm
	mov.u64 %rd28, %globaltimer;
	// end inline asm
$L__BB0_27:
	mov.b32 	%r62, 0;
	// begin inline asm
	{
	.reg .pred p;
	mbarrier.try_wait.parity.shared.b64 p, [%r33], %r62;
	selp.b32 %r60, 1, 0, p;
	}
	// end inline asm
	setp.ne.s32 	%p5, %r60, 0;
	@%p5 bra 	$L__BB0_34;
	setp.gt.s32 	%p16, %r105, 15;
	@%p16 bra 	$L__BB0_30;
	add.s32 	%r105, %r105, 1;
	bra.uni 	$L__BB0_27;
$L__BB0_30:
	// begin inline asm
	mov.u64 %rd50, %globaltimer;
	// end inline asm
	sub.s64 	%rd9, %rd50, %rd28;
	setp.lt.s64 	%p17, %rd9, 4000000;
	@%p17 bra 	$L__BB0_32;
	mov.b32 	%r94, 1000000;
	// begin inline asm
	nanosleep.u32 %r94;
	// end inline asm
	bra.uni 	$L__BB0_27;
$L__BB0_32:
	setp.lt.s64 	%p18, %rd9, 40000;
	@%p18 bra 	$L__BB0_27;
	shr.s64 	%rd51, %rd9, 63;
	shr.u64 	%rd52, %rd51, 62;
	add.s64 	%rd53, %rd9, %rd52;
	shr.u64 	%rd54, %rd53, 2;
	cvt.u32.u64 	%r95, %rd54;
	// begin inline asm
	nanosleep.u32 %r95;
	// end inline asm
	bra.uni 	$L__BB0_27;
$L__BB0_34:
	mov.b32 	%r64, 1;
	// begin inline asm
	mbarrier.arrive.shared::cta.b64                             %rd29,  [%r31], %r64;    // 2. 
	// end inline asm
	mov.b32 	%r106, 0;
	// begin inline asm
	mov.u64 %rd30, %globaltimer;
	// end inline asm
$L__BB0_35:
	mov.b32 	%r69, 1;
	// begin inline asm
	{
	.reg .pred p;
	mbarrier.try_wait.parity.shared.b64 p, [%r33], %r69;
	selp.b32 %r67, 1, 0, p;
	}
	// end inline asm
	setp.ne.s32 	%p6, %r67, 0;
	@%p6 bra 	$L__BB0_42;
	setp.gt.s32 	%p13, %r106, 15;
	@%p13 bra 	$L__BB0_38;
	add.s32 	%r106, %r106, 1;
	bra.uni 	$L__BB0_35;
$L__BB0_38:
	// begin inline asm
	mov.u64 %rd45, %globaltimer;
	// end inline asm
	sub.s64 	%rd11, %rd45, %rd30;
	setp.lt.s64 	%p14, %rd11, 4000000;
	@%p14 bra 	$L__BB0_40;
	mov.b32 	%r92, 1000000;
	// begin inline asm
	nanosleep.u32 %r92;
	// end inline asm
	bra.uni 	$L__BB0_35;
$L__BB0_40:
	setp.lt.s64 	%p15, %rd11, 40000;
	@%p15 bra 	$L__BB0_35;
	shr.s64 	%rd46, %rd11, 63;
	shr.u64 	%rd47, %rd46, 62;
	add.s64 	%rd48, %rd11, %rd47;
	shr.u64 	%rd49, %rd48, 2;
	cvt.u32.u64 	%r93, %rd49;
	// begin inline asm
	nanosleep.u32 %r93;
	// end inline asm
	bra.uni 	$L__BB0_35;
$L__BB0_42:
	mov.b32 	%r71, 1;
	// begin inline asm
	mbarrier.arrive.shared::cta.b64                             %rd31,  [%r31], %r71;    // 2. 
	// end inline asm
	mov.b32 	%r107, 0;
	// begin inline asm
	mov.u64 %rd32, %globaltimer;
	// end inline asm
$L__BB0_43:
	mov.b32 	%r76, 0;
	// begin inline asm
	{
	.reg .pred p;
	mbarrier.try_wait.parity.shared.b64 p, [%r33], %r76;
	selp.b32 %r74, 1, 0, p;
	}
	// end inline asm
	setp.ne.s32 	%p7, %r74, 0;
	@%p7 bra 	$L__BB0_50;
	setp.gt.s32 	%p10, %r107, 15;
	@%p10 bra 	$L__BB0_46;
	add.s32 	%r107, %r107, 1;
	bra.uni 	$L__BB0_43;
$L__BB0_46:
	// begin inline asm
	mov.u64 %rd40, %globaltimer;
	// end inline asm
	sub.s64 	%rd13, %rd40, %rd32;
	setp.lt.s64 	%p11, %rd13, 4000000;
	@%p11 bra 	$L__BB0_48;
	mov.b32 	%r90, 1000000;
	// begin inline asm
	nanosleep.u32 %r90;
	// end inline asm
	bra.uni 	$L__BB0_43;
$L__BB0_48:
	setp.lt.s64 	%p12, %rd13, 40000;
	@%p12 bra 	$L__BB0_43;
	shr.s64 	%rd41, %rd13, 63;
	shr.u64 	%rd42, %rd41, 62;
	add.s64 	%rd43, %rd13, %rd42;
	shr.u64 	%rd44, %rd43, 2;
	cvt.u32.u64 	%r91, %rd44;
	// begin inline asm
	nanosleep.u32 %r91;
	// end inline asm
	bra.uni 	$L__BB0_43;
$L__BB0_50:
	mov.b32 	%r78, 1;
	// begin inline asm
	mbarrier.arrive.shared::cta.b64                             %rd33,  [%r31], %r78;    // 2. 
	// end inline asm
	// begin inline asm
	activemask.b32 %r79;
	// end inline asm
	cvt.u64.u32 	%rd34, %r33;
	cvta.shared.u64 	%rd35, %rd34;
	add.s64 	%rd36, %rd35, 16;
	match.any.sync.b64 	%r14, %rd36, %r79;
	brev.b32 	%r82, %r14;
	bfind.shiftamt.u32 	%r83, %r82;
	// begin inline asm
	mov.u32 %r80, %laneid;
	// end inline asm
	setp.ne.s32 	%p8, %r80, %r83;
	@%p8 bra 	$L__BB0_53;
	popc.b32 	%r86, %r14;
	neg.s32 	%r85, %r86;
	// begin inline asm
	fence.sc.cta;
	// end inline asm
	cvta.shared.u64 	%rd39, %rd34;
	add.s64 	%rd37, %rd39, 16;
	// begin inline asm
	atom.add.acquire.cta.u32 %r84,[%rd37],%r85;
	// end inline asm
	setp.ne.s32 	%p9, %r84, %r86;
	@%p9 bra 	$L__BB0_53;
	// begin inline asm
	mbarrier.inval.shared.b64 [%r33];
	// end inline asm
	// begin inline asm
	mbarrier.inval.shared.b64 [%r31];
	// end inline asm
$L__BB0_53:
	ret;

}


// ===== COMPILED SASS (sm_100) =====

	.target	sm_100

	.elftype	@"ET_EXEC"


//--------------------- .note.nv.tkinfo           --------------------------
	.section	.note.nv.tkinfo,"",@"SHT_NOTE"
	.sectionflags	@"SHF_NOTE_NV_TKINFO"
	.tkinfo
        /*0018*/ 	.word	0x00000002
        /*0030*/ 	.string	""
        /*0030*/ 	.string	"ptxas"
        /*0030*/ 	.string	"Cuda compilation tools, release 13.0, V13.0.88"
        /*0030*/ 	.string	"Build cuda_13.0.r13.0/compiler.36424714_0"
        /*0030*/ 	.string	"-arch sm_100 -m 64 "



//--------------------- .note.nv.cuinfo           --------------------------
	.section	.note.nv.cuinfo,"",@"SHT_NOTE"
	.sectionflags	@"SHF_NOTE_NV_CUINFO"
        /*0018*/ 	.short	0x0002
        /*001a*/ 	.short	0x0064
        /*001c*/ 	.short	0x0082
	.zero		2


//--------------------- .nv.info                  --------------------------
	.section	.nv.info,"",@"SHT_CUDA_INFO"
	.align	4


	//----- nvinfo : EIATTR_REGCOUNT
	.align		4
        /*0000*/ 	.byte	0x04, 0x2f
        /*0002*/ 	.short	(.L_1 - .L_0)
	.align		4
.L_0:
        /*0004*/ 	.word	index@(_Z14example_kernelPKf)
        /*0008*/ 	.word	0x0000000a


	//----- nvinfo : EIATTR_FRAME_SIZE
	.align		4
.L_1:
        /*000c*/ 	.byte	0x04, 0x11
        /*000e*/ 	.short	(.L_3 - .L_2)
	.align		4
.L_2:
        /*0010*/ 	.word	index@(_Z14example_kernelPKf)
        /*0014*/ 	.word	0x00000000


	//----- nvinfo : EIATTR_MIN_STACK_SIZE
	.align		4
.L_3:
        /*0018*/ 	.byte	0x04, 0x12
        /*001a*/ 	.short	(.L_5 - .L_4)
	.align		4
.L_4:
        /*001c*/ 	.word	index@(_Z14example_kernelPKf)
        /*0020*/ 	.word	0x00000000
.L_5:


//--------------------- .nv.compat                --------------------------
	.section	.nv.compat,"",@"SHT_CUDA_COMPAT_INFO"
	.align	4
        /*0000*/ 	.byte	0x02, 0x09, 0x00, 0x00, 0x02, 0x02, 0x01, 0x00, 0x02, 0x05, 0x05, 0x00, 0x03, 0x07, 0x01, 0x01
        /*0010*/ 	.byte	0x02, 0x03, 0x00, 0x00, 0x02, 0x06, 0x01, 0x00, 0x04, 0x0b, 0x08, 0x00, 0x09, 0x00, 0x00, 0x00
        /*0020*/ 	.byte	0x00, 0x00, 0x00, 0x00


//--------------------- .nv.info._Z14example_kernelPKf --------------------------
	.section	.nv.info._Z14example_kernelPKf,"",@"SHT_CUDA_INFO"
	.sectionflags	@""
	.align	4


	//----- nvinfo : EIATTR_CUDA_API_VERSION
	.align		4
        /*0000*/ 	.byte	0x04, 0x37
        /*0002*/ 	.short	(.L_7 - .L_6)
.L_6:
        /*0004*/ 	.word	0x00000082


	//----- nvinfo : EIATTR_KPARAM_INFO
	.align		4
.L_7:
        /*0008*/ 	.byte	0x04, 0x17
        /*000a*/ 	.short	(.L_9 - .L_8)
.L_8:
        /*000c*/ 	.word	0x00000000
        /*0010*/ 	.short	0x0000
        /*0012*/ 	.short	0x0000
        /*0014*/ 	.byte	0x00, 0xf5, 0x21, 0x00


	//----- nvinfo : EIATTR_SPARSE_MMA_MASK
	.align		4
.L_9:
        /*0018*/ 	.byte	0x03, 0x50
        /*001a*/ 	.short	0x0000


	//----- nvinfo : EIATTR_MAXREG_COUNT
	.align		4
        /*001c*/ 	.byte	0x03, 0x1b
        /*001e*/ 	.short	0x00ff


	//----- nvinfo : EIATTR_NUM_BARRIERS
	.align		4
        /*0020*/ 	.byte	0x02, 0x4c
        /*0022*/ 	.byte	0x01
	.zero		1


	//----- nvinfo : EIATTR_MERCURY_ISA_VERSION
	.align		4
        /*0024*/ 	.byte	0x03, 0x5f
        /*0026*/ 	.short	0x0101


	//----- nvinfo : EIATTR_COOP_GROUP_MASK_REGIDS
	.align		4
        /*0028*/ 	.byte	0x04, 0x29
        /*002a*/ 	.short	(.L_11 - .L_10)


	//   ....[0]....
.L_10:
        /*002c*/ 	.word	0xffffffff


	//   ....[1]....
        /*0030*/ 	.word	0x05000005


	//----- nvinfo : EIATTR_COOP_GROUP_INSTR_OFFSETS
	.align		4
.L_11:
        /*0034*/ 	.byte	0x04, 0x28
        /*0036*/ 	.short	(.L_13 - .L_12)


	//   ....[0]....
.L_12:
        /*0038*/ 	.word	0x00000220


	//   ....[1]....
        /*003c*/ 	.word	0x00001030


	//----- nvinfo : EIATTR_VRC_CTA_INIT_COUNT
	.align		4
.L_13:
        /*0040*/ 	.byte	0x02, 0x4a
	.zero		1
	.zero		1


	//----- nvinfo : EIATTR_MBARRIER_INSTR_OFFSETS
	.align		4
        /*0044*/ 	.byte	0x04, 0x39
        /*0046*/ 	.short	(.L_15 - .L_14)


	//   ....[0]....
.L_14:
        /*0048*/ 	.word	0x000001d0
        /*004c*/ 	.word	0x000000ff
        /*0050*/ 	.word	0x00000008
        /*0054*/ 	.short	0x0100
        /*0056*/ 	.byte	0x08
	.zero		1


	//   ....[1]....
        /*0058*/ 	.word	0x000001e0
        /*005c*/ 	.word	0x000000ff
        /*0060*/ 	.word	0x00000000
        /*0064*/ 	.short	0x0100
        /*0066*/ 	.byte	0x08
	.zero		1


	//   ....[2]....
        /*0068*/ 	.word	0x000002a0
        /*006c*/ 	.word	0x000000ff
        /*0070*/ 	.word	0x00000008
        /*0074*/ 	.short	0x010a
        /*0076*/ 	.byte	0x05
	.zero		1


	//   ....[3]....
        /*0078*/ 	.word	0x00000430
        /*007c*/ 	.word	0x000000ff
        /*0080*/ 	.word	0x00000008
        /*0084*/ 	.short	0x010a
        /*0086*/ 	.byte	0x05
	.zero		1


	//   ....[4]....
        /*0088*/ 	.word	0x000004d0
        /*008c*/ 	.word	0x000000ff
        /*0090*/ 	.word	0x00000000
        /*0094*/ 	.short	0x0107
        /*0096*/ 	.byte	0x05
	.zero		1


	//   ....[5]....
        /*0098*/ 	.word	0x00000510
        /*009c*/ 	.word	0x000000ff
        /*00a0*/ 	.word	0x00000000
        /*00a4*/ 	.short	0x0101
        /*00a6*/ 	.byte	0x05
	.zero		1


	//   ....[6]....
        /*00a8*/ 	.word	0x00000540
        /*00ac*/ 	.word	0x000000ff
        /*00b0*/ 	.word	0x00000008
        /*00b4*/ 	.short	0x010a
        /*00b6*/ 	.byte	0x05
	.zero		1


	//   ....[7]....
        /*00b8*/ 	.word	0x000006c0
        /*00bc*/ 	.word	0x000000ff
        /*00c0*/ 	.word	0x00000008
        /*00c4*/ 	.short	0x010a
        /*00c6*/ 	.byte	0x05
	.zero		1


	//   ....[8]....
        /*00c8*/ 	.word	0x00000740
        /*00cc*/ 	.word	0x000000ff
        /*00d0*/ 	.word	0x00000000
        /*00d4*/ 	.short	0x0107
        /*00d6*/ 	.byte	0x05
	.zero		1


	//   ....[9]....
        /*00d8*/ 	.word	0x00000780
        /*00dc*/ 	.word	0x000000ff
        /*00e0*/ 	.word	0x00000000
        /*00e4*/ 	.short	0x0101
        /*00e6*/ 	.byte	0x05
	.zero		1


	//   ....[10]....
        /*00e8*/ 	.word	0x000007c0
        /*00ec*/ 	.word	0x000000ff
        /*00f0*/ 	.word	0x00000008
        /*00f4*/ 	.short	0x010a
        /*00f6*/ 	.byte	0x05
	.zero		1


	//   ....[11]....
        /*00f8*/ 	.word	0x00000950
        /*00fc*/ 	.word	0x000000ff
        /*0100*/ 	.word	0x00000008
        /*0104*/ 	.short	0x010a
        /*0106*/ 	.byte	0x05
	.zero		1


	//   ....[12]....
        /*0108*/ 	.word	0x000009c0
        /*010c*/ 	.word	0x000000ff
        /*0110*/ 	.word	0x00000000
        /*0114*/ 	.short	0x0107
        /*0116*/ 	.byte	0x05
	.zero		1


	//   ....[13]....
        /*0118*/ 	.word	0x00000a00
        /*011c*/ 	.word	0x000000ff
        /*0120*/ 	.word	0x00000000
        /*0124*/ 	.short	0x0101
        /*0126*/ 	.byte	0x05
	.zero		1


	//   ....[14]....
        /*0128*/ 	.word	0x00000a30
        /*012c*/ 	.word	0x000000ff
        /*0130*/ 	.word	0x00000000
        /*0134*/ 	.short	0x010a
        /*0136*/ 	.byte	0x05
	.zero		1


	//   ....[15]....
        /*0138*/ 	.word	0x00000bb0
        /*013c*/ 	.word	0x000000ff
        /*0140*/ 	.word	0x00000000
        /*0144*/ 	.short	0x010a
        /*0146*/ 	.byte	0x05
	.zero		1


	//   ....[16]....
        /*0148*/ 	.word	0x00000bd0
        /*014c*/ 	.word	0x000000ff
        /*0150*/ 	.word	0x00000008
        /*0154*/ 	.short	0x0101
        /*0156*/ 	.byte	0x05
	.zero		1


	//   ....[17]....
        /*0158*/ 	.word	0x00000c10
        /*015c*/ 	.word	0x000000ff
        /*0160*/ 	.word	0x00000000
        /*0164*/ 	.short	0x010a
        /*0166*/ 	.byte	0x05
	.zero		1


	//   ....[18]....
        /*0168*/ 	.word	0x00000da0
        /*016c*/ 	.word	0x000000ff
        /*0170*/ 	.word	0x00000000
        /*0174*/ 	.short	0x010a
        /*0176*/ 	.byte	0x05
	.zero		1


	//   ....[19]....
        /*0178*/ 	.word	0x00000dc0
        /*017c*/ 	.word	0x000000ff
        /*0180*/ 	.word	0x00000008
        /*0184*/ 	.short	0x0101
        /*0186*/ 	.byte	0x05
	.zero		1


	//   ....[20]....
        /*0188*/ 	.word	0x00000df0
        /*018c*/ 	.word	0x000000ff
        /*0190*/ 	.word	0x00000000
        /*0194*/ 	.short	0x010a
        /*0196*/ 	.byte	0x05
	.zero		1


	//   ....[21]....
        /*0198*/ 	.word	0x00000f70
        /*019c*/ 	.word	0x000000ff
        /*01a0*/ 	.word	0x00000000
        /*01a4*/ 	.short	0x010a
        /*01a6*/ 	.byte	0x05
	.zero		1


	//   ....[22]....
        /*01a8*/ 	.word	0x00000fc0
        /*01ac*/ 	.word	0x000000ff
        /*01b0*/ 	.word	0x00000008
        /*01b4*/ 	.short	0x0101
        /*01b6*/ 	.byte	0x05
	.zero		1


	//   ....[23]....
        /*01b8*/ 	.word	0x00001150
        /*01bc*/ 	.word	0x000000ff
        /*01c0*/ 	.word	0x00000000
        /*01c4*/ 	.short	0x0108
        /*01c6*/ 	.byte	0x05
	.zero		1


	//   ....[24]....
        /*01c8*/ 	.word	0x00001160
        /*01cc*/ 	.word	0x000000ff
        /*01d0*/ 	.word	0x00000008
        /*01d4*/ 	.short	0x0108
        /*01d6*/ 	.byte	0x05
	.zero		1


	//----- nvinfo : EIATTR_NUM_MBARRIERS
	.align		4
.L_15:
        /*01d8*/ 	.byte	0x03, 0x38
        /*01da*/ 	.short	0x0002


	//----- nvinfo : EIATTR_EXIT_INSTR_OFFSETS
	.align		4
        /*01dc*/ 	.byte	0x04, 0x1c
        /*01de*/ 	.short	(.L_17 - .L_16)


	//   ....[0]....
.L_16:
        /*01e0*/ 	.word	0x00001070


	//   ....[1]....
        /*01e4*/ 	.word	0x00001140


	//   ....[2]....
        /*01e8*/ 	.word	0x00001170


	//----- nvinfo : EIATTR_CRS_STACK_SIZE
	.align		4
.L_17:
        /*01ec*/ 	.byte	0x04, 0x1e
        /*01ee*/ 	.short	(.L_19 - .L_18)
.L_18:
        /*01f0*/ 	.word	0x00000000


	//----- nvinfo : EIATTR_CBANK_PARAM_SIZE
	.align		4
.L_19:
        /*01f4*/ 	.byte	0x03, 0x19
        /*01f6*/ 	.short	0x0008


	//----- nvinfo : EIATTR_PARAM_CBANK
	.align		4
        /*01f8*/ 	.byte	0x04, 0x0a
        /*01fa*/ 	.short	(.L_21 - .L_20)
	.align		4
.L_20:
        /*01fc*/ 	.word	index@(.nv.constant0._Z14example_kernelPKf)
        /*0200*/ 	.short	0x0380
        /*0202*/ 	.short	0x0008


	//----- nvinfo : EIATTR_SW_WAR
	.align		4
.L_21:
        /*0204*/ 	.byte	0x04, 0x36
        /*0206*/ 	.short	(.L_23 - .L_22)
.L_22:
        /*0208*/ 	.word	0x00000008
.L_23:


//--------------------- .nv.callgraph             --------------------------
	.section	.nv.callgraph,"",@"SHT_CUDA_CALLGRAPH"
	.align	4
	.sectionentsize	8
	.align		4
        /*0000*/ 	.word	0x00000000
	.align		4
        /*0004*/ 	.word	0xffffffff
	.align		4
        /*0008*/ 	.word	0x00000000
	.align		4
        /*000c*/ 	.word	0xfffffffe
	.align		4
        /*0010*/ 	.word	0x00000000
	.align		4
        /*0014*/ 	.word	0xfffffffd
	.align		4
        /*0018*/ 	.word	0x00000000
	.align		4
        /*001c*/ 	.word	0xfffffffc


//--------------------- .text._Z14example_kernelPKf --------------------------
	.section	.text._Z14example_kernelPKf,"ax",@progbits
	.align	128
        .global         _Z14example_kernelPKf
        .type           _Z14example_kernelPKf,@function
        .size           _Z14example_kernelPKf,(.L_x_27 - _Z14example_kernelPKf)
        .other          _Z14example_kernelPKf,@"STO_CUDA_ENTRY STV_DEFAULT"
_Z14example_kernelPKf:
.text._Z14example_kernelPKf:
[----:B------:R-:W-:Y:S01]  /*0000*/  LDC R1, c[0x0][0x37c] ;  /* 0x0000df00ff017b82 */ /* 0x000fe20000000800 */
[----:B------:R-:W0:Y:S01]  /*0010*/  S2R R0, SR_TID.Y ;  /* 0x0000000000007919 */ /* 0x000e220000002200 */
[----:B------:R-:W1:Y:S01]  /*0020*/  LDCU UR6, c[0x0][0x360] ;  /* 0x00006c00ff0677ac */ /* 0x000e620008000800 */
[----:B------:R-:W-:Y:S01]  /*0030*/  BSSY.RECONVERGENT B0, `(.L_x_0) ;  /* 0x000001e000007945 */ /* 0x000fe20003800200 */
[----:B------:R-:W0:Y:S01]  /*0040*/  S2R R5, SR_TID.Z ;  /* 0x0000000000057919 */ /* 0x000e220000002300 */
[----:B------:R-:W0:Y:S01]  /*0050*/  LDCU UR4, c[0x0][0x364] ;  /* 0x00006c80ff0477ac */ /* 0x000e220008000800 */
[----:B------:R-:W2:Y:S01]  /*0060*/  S2R R3, SR_TID.X ;  /* 0x0000000000037919 */ /* 0x000ea20000002100 */
[----:B------:R-:W3:Y:S01]  /*0070*/  LDCU.64 UR10, c[0x0][0x358] ;  /* 0x00006b00ff0a77ac */ /* 0x000ee20008000a00 */
[----:B0-----:R-:W-:-:S04]  /*0080*/  IMAD R0, R5, UR4, R0 ;  /* 0x0000000405007c24 */ /* 0x001fc8000f8e0200 */
[----:B-1----:R-:W-:Y:S01]  /*0090*/  IMAD R0, R0, UR6, RZ ;  /* 0x0000000600007c24 */ /* 0x002fe2000f8e02ff */
[----:B------:R-:W-:-:S04]  /*00a0*/  UIMAD UR6, UR6, UR4, URZ ;  /* 0x00000004060672a4 */ /* 0x000fc8000f8e02ff */
[----:B--2---:R-:W-:-:S13]  /*00b0*/  LOP3.LUT P0, RZ, R0, R3, RZ, 0xfc, !PT ;  /* 0x0000000300ff7212 */ /* 0x004fda000780fcff */
[----:B---3--:R-:W-:Y:S05]  /*00c0*/  @P0 BRA `(.L_x_1) ;  /* 0x0000000000500947 */ /* 0x008fea0003800000 */
[----:B------:R-:W0:Y:S01]  /*00d0*/  S2UR UR8, SR_CgaCtaId ;  /* 0x00000000000879c3 */ /* 0x000e220000008800 */
[----:B------:R-:W1:Y:S01]  /*00e0*/  LDCU UR7, c[0x0][0x368] ;  /* 0x00006d00ff0777ac */ /* 0x000e620008000800 */
[----:B------:R-:W-:Y:S02]  /*00f0*/  UMOV UR4, 0x400 ;  /* 0x0000040000047882 */ /* 0x000fe40000000000 */
[----:B------:R-:W-:-:S04]  /*0100*/  UIADD3 UR4, UPT, UPT, UR4, 0x800, URZ ;  /* 0x0000080004047890 */ /* 0x000fc8000fffe0ff */
[----:B------:R-:W2:Y:S01]  /*0110*/  S2UR UR9, SR_SWINHI ;  /* 0x00000000000979c3 */ /* 0x000ea20000002f00 */
[----:B-1----:R-:W-:-:S04]  /*0120*/  UIMAD UR7, UR6, UR7, URZ ;  /* 0x00000007060772a4 */ /* 0x002fc8000f8e02ff */
[----:B------:R-:W-:-:S04]  /*0130*/  UIADD3 UR12, UPT, UPT, -UR7, 0x100000, URZ ;  /* 0x00100000070c7890 */ /* 0x000fc8000fffe1ff */
[----:B------:R-:W-:Y:S02]  /*0140*/  USHF.L.U32 UR13, UR12, 0xb, URZ ;  /* 0x0000000b0c0d7899 */ /* 0x000fe400080006ff */
[----:B------:R-:W-:Y:S02]  /*0150*/  USHF.L.U32 UR12, UR12, 0x1, URZ ;  /* 0x000000010c0c7899 */ /* 0x000fe400080006ff */
[----:B0-----:R-:W-:Y:S01]  /*0160*/  ULEA UR8, UR8, UR4, 0x18 ;  /* 0x0000000408087291 */ /* 0x001fe2000f8ec0ff */
[----:B------:R-:W-:-:S06]  /*0170*/  IMAD.U32 R5, RZ, RZ, UR7 ;  /* 0x00000007ff057e24 */ /* 0x000fcc000f8e00ff */
[----:B------:R-:W-:Y:S01]  /*0180*/  UMOV UR4, UR8 ;  /* 0x0000000800047c82 */ /* 0x000fe20008000000 */
[----:B--2---:R-:W-:Y:S01]  /*0190*/  UMOV UR5, UR9 ;  /* 0x0000000900057c82 */ /* 0x004fe20008000000 */
[----:B------:R-:W-:Y:S02]  /*01a0*/  IMAD.U32 R2, RZ, RZ, UR4 ;  /* 0x00000004ff027e24 */ /* 0x000fe4000f8e00ff */
[----:B------:R-:W-:Y:S01]  /*01b0*/  IMAD.U32 R3, RZ, RZ, UR5 ;  /* 0x00000005ff037e24 */ /* 0x000fe2000f8e00ff */
[----:B------:R-:W0:Y:S02]  /*01c0*/  FENCE.VIEW.ASYNC.S ;  /* 0x00000000000073c6 */ /* 0x000e240000000000 */
[----:B0-----:R0:W1:Y:S01]  /*01d0*/  SYNCS.EXCH.64 URZ, [UR8+0x8], UR12 ;  /* 0x0000080c08ff75b2 */ /* 0x0010620008000100 */
[----:B------:R0:W1:Y:S02]  /*01e0*/  SYNCS.EXCH.64 URZ, [UR8], UR12 ;  /* 0x0000000c08ff75b2 */ /* 0x0000640008000100 */
[----:B-1----:R0:W-:Y:S01]  /*01f0*/  ST.E.STRONG.SM desc[UR10][R2.64+0x10], R5 ;  /* 0x0000100502007985 */ /* 0x0021e2000c10b90a */
[----:B------:R-:W-:Y:S01]  /*0200*/  NOP ;  /* 0x0000000000007918 */ /* 0x000fe20000000000 */
.L_x_1:
[----:B0-----:R-:W-:Y:S05]  /*0210*/  BSYNC.RECONVERGENT B0 ;  /* 0x0000000000007941 */ /* 0x001fea0003800200 */
.L_x_0:
[----:B------:R-:W-:Y:S01]  /*0220*/  BAR.SYNC.DEFER_BLOCKING 0x0 ;  /* 0x0000000000007b1d */ /* 0x000fe20000010000 */
[----:B------:R-:W-:-:S07]  /*0230*/  CS2R R2, SR_GLOBALTIMERLO ;  /* 0x0000000000027805 */ /* 0x000fce0000015200 */
[----:B------:R-:W0:Y:S01]  /*0240*/  S2UR UR5, SR_CgaCtaId ;  /* 0x00000000000579c3 */ /* 0x000e220000008800 */
[----:B------:R-:W-:Y:S01]  /*0250*/  UMOV UR4, 0x400 ;  /* 0x0000040000047882 */ /* 0x000fe20000000000 */
[----:B------:R-:W-:Y:S01]  /*0260*/  IMAD.MOV.U32 R0, RZ, RZ, 0x1 ;  /* 0x00000001ff007424 */ /* 0x000fe200078e00ff */
[----:B------:R-:W-:-:S04]  /*0270*/  UIADD3 UR4, UPT, UPT, UR4, 0x800, URZ ;  /* 0x0000080004047890 */ /* 0x000fc8000fffe0ff */
[----:B------:R-:W-:Y:S01]  /*0280*/  SHF.L.U32 R0, R0, 0x1f, RZ ;  /* 0x0000001f00007819 */ /* 0x000fe200000006ff */
[----:B0-----:R-:W-:-:S09]  /*0290*/  ULEA UR5, UR5, UR4, 0x18 ;  /* 0x0000000405057291 */ /* 0x001fd2000f8ec0ff */
[----:B------:R-:W0:Y:S02]  /*02a0*/  SYNCS.PHASECHK.TRANS64.TRYWAIT P0, [UR5+0x8], R0 ;  /* 0x00000800ff0075a7 */ /* 0x000e240008001105 */
[----:B0-----:R-:W-:Y:S05]  /*02b0*/  @P0 BRA `(.L_x_2) ;  /* 0x0000000000640947 */ /* 0x001fea0003800000 */
[----:B------:R-:W-:Y:S01]  /*02c0*/  IMAD.MOV.U32 R6, RZ, RZ, 0x1 ;  /* 0x00000001ff067424 */ /* 0x000fe200078e00ff */
[----:B------:R-:W-:-:S04]  /*02d0*/  UMOV UR4, URZ ;  /* 0x000000ff00047c82 */ /* 0x000fc80008000000 */
[----:B------:R-:W-:-:S07]  /*02e0*/  SHF.L.U32 R6, R6, 0x1f, RZ ;  /* 0x0000001f06067819 */ /* 0x000fce00000006ff */
.L_x_5:
[----:B------:R-:W-:-:S11]  /*02f0*/  UISETP.GT.AND UP0, UPT, UR4, 0xf, UPT ;  /* 0x0000000f0400788c */ /* 0x000fd6000bf04270 */
[----:B------:R-:W-:Y:S01]  /*0300*/  @!UP0 UIADD3 UR4, UPT, UPT, UR4, 0x1, URZ ;  /* 0x0000000104048890 */ /* 0x000fe2000fffe0ff */
[----:B------:R-:W-:Y:S11]  /*0310*/  BRA.U !UP0, `(.L_x_3) ;  /* 0x0000000108447547 */ /* 0x000ff6000b800000 */
[----:B------:R-:W-:-:S06]  /*0320*/  CS2R R4, SR_GLOBALTIMERLO ;  /* 0x0000000000047805 */ /* 0x000fcc0000015200 */
[----:B------:R-:W-:-:S05]  /*0330*/  IADD3 R7, P0, PT, -R2, R4, RZ ;  /* 0x0000000402077210 */ /* 0x000fca0007f1e1ff */
[----:B------:R-:W-:Y:S01]  /*0340*/  IMAD.X R5, R5, 0x1, ~R3, P0 ;  /* 0x0000000105057824 */ /* 0x000fe200000e0e03 */
[----:B------:R-:W-:-:S04]  /*0350*/  ISETP.GE.U32.AND P0, PT, R7, 0x3d0900, PT ;  /* 0x003d09000700780c */ /* 0x000fc80003f06070 */
[----:B------:R-:W-:-:S13]  /*0360*/  ISETP.GE.AND.EX P0, PT, R5, RZ, PT, P0 ;  /* 0x000000ff0500720c */ /* 0x000fda0003f06300 */
[----:B------:R-:W-:Y:S05]  /*0370*/  @!P0 BRA `(.L_x_4) ;  /* 0x0000000000088947 */ /* 0x000fea0003800000 */
[----:B------:R-:W-:Y:S05]  /*0380*/  NANOSLEEP 0xf4240 ;  /* 0x000f42400000795d */ /* 0x000fea0003800000 */
[----:B------:R-:W-:Y:S05]  /*0390*/  BRA `(.L_x_3) ;  /* 0x0000000000247947 */ /* 0x000fea0003800000 */
.L_x_4:
[----:B------:R-:W-:-:S04]  /*03a0*/  ISETP.GE.U32.AND P0, PT, R7, 0x9c40, PT ;  /* 0x00009c400700780c */ /* 0x000fc80003f06070 */
[----:B------:R-:W-:-:S13]  /*03b0*/  ISETP.GE.AND.EX P0, PT, R5, RZ, PT, P0 ;  /* 0x000000ff0500720c */ /* 0x000fda0003f06300 */
[----:B------:R-:W-:Y:S05]  /*03c0*/  @!P0 BRA `(.L_x_3) ;  /* 0x0000000000188947 */ /* 0x000fea0003800000 */
[----:B------:R-:W-:-:S04]  /*03d0*/  SHF.R.S32.HI R0, RZ, 0x1f, R5 ;  /* 0x0000001fff007819 */ /* 0x000fc80000011405 */
[----:B------:R-:W-:-:S05]  /*03e0*/  LEA.HI R0, P0, R0, R7, RZ, 0x2 ;  /* 0x0000000700007211 */ /* 0x000fca00078110ff */
[----:B------:R-:W-:-:S05]  /*03f0*/  IMAD.X R5, RZ, RZ, R5, P0 ;  /* 0x000000ffff057224 */ /* 0x000fca00000e0605 */
[----:B------:R-:W-:-:S04]  /*0400*/  SHF.R.U64 R0, R0, 0x2, R5 ;  /* 0x0000000200007819 */ /* 0x000fc80000001205 */
[----:B------:R-:W-:Y:S05]  /*0410*/  NANOSLEEP R0 ;  /* 0x000000000000735d */ /* 0x000fea0003800000 */
[----:B------:R-:W-:Y:S01]  /*0420*/  NOP ;  /* 0x0000000000007918 */ /* 0x000fe20000000000 */
.L_x_3:
[----:B------:R-:W0:Y:S02]  /*0430*/  SYNCS.PHASECHK.TRANS64.TRYWAIT P0, [UR5+0x8], R6 ;  /* 0x00000806ff0075a7 */ /* 0x000e240008001105 */
[----:B0-----:R-:W-:Y:S05]  /*0440*/  @!P0 BRA `(.L_x_5) ;  /* 0xfffffffc00a88947 */ /* 0x001fea000383ffff */
.L_x_2:
[----:B------:R-:W0:Y:S01]  /*0450*/  S2R R5, SR_CgaCtaId ;  /* 0x0000000000057919 */ /* 0x000e220000008800 */
[----:B------:R-:W1:Y:S01]  /*0460*/  LDC.64 R2, c[0x0][0x380] ;  /* 0x0000e000ff027b82 */ /* 0x000e620000000a00 */
[----:B------:R-:W-:-:S04]  /*0470*/  MOV R0, 0x400 ;  /* 0x0000040000007802 */ /* 0x000fc80000000f00 */
[----:B0-----:R-:W-:-:S05]  /*0480*/  LEA R0, R5, R0, 0x18 ;  /* 0x0000000005007211 */ /* 0x001fca00078ec0ff */
[----:B------:R-:W-:Y:S01]  /*0490*/  @!PT LDS RZ, [RZ] ;  /* 0x00000000fffff984 */ /* 0x000fe20000000800 */
[----:B------:R-:W-:Y:S01]  /*04a0*/  @!PT LDS RZ, [RZ] ;  /* 0x00000000fffff984 */ /* 0x000fe20000000800 */
[----:B------:R-:W-:Y:S01]  /*04b0*/  @!PT LDS RZ, [RZ] ;  /* 0x00000000fffff984 */ /* 0x000fe20000000800 */
[----:B-1----:R0:W-:Y:S01]  /*04c0*/  LDGSTS.E [R0], desc[UR10][R2.64] ;  /* 0x0000000002007fae */ /* 0x0021e2000b9a100a */
[----:B------:R-:W-:Y:S01]  /*04d0*/  NOP ;  /* 0x0000000000007918 */ /* 0x000fe20000000000 */
[----:B------:R-:W-:Y:S02]  /*04e0*/  SYNCS.ARRIVE.TRANS64.RED.A0T1 RZ, [UR5], RZ ;  /* 0x000000ffffff79a7 */ /* 0x000fe40008200405 */
[----:B------:R-:W-:Y:S01]  /*04f0*/  ARRIVES.LDGSTSBAR.64.TRANSCNT [UR5] ;  /* 0x00000000ff0079b0 */ /* 0x000fe20008002a05 */
[----:B------:R-:W-:Y:S01]  /*0500*/  NOP ;  /* 0x0000000000007918 */ /* 0x000fe20000000000 */
[----:B------:R-:W-:Y:S01]  /*0510*/  SYNCS.ARRIVE.TRANS64.A1T0 RZ, [UR5], RZ ;  /* 0x000000ffffff79a7 */ /* 0x000fe20008100005 */
[----:B0-----:R-:W-:Y:S02]  /*0520*/  CS2R R2, SR_GLOBALTIMERLO ;  /* 0x0000000000027805 */ /* 0x001fe40000015200 */
[----:B------:R-:W-:-:S04]  /*0530*/  SHF.L.U32 R4, RZ, 0x1f, RZ ;  /* 0x0000001fff047819 */ /* 0x000fc800000006ff */
[----:B------:R-:W0:Y:S02]  /*0540*/  SYNCS.PHASECHK.TRANS64.TRYWAIT P0, [UR5+0x8], R4 ;  /* 0x00000804ff0075a7 */ /* 0x000e240008001105 */
[----:B0-----:R-:W-:Y:S05]  /*0550*/  @P0 BRA `(.L_x_6) ;  /* 0x0000000000600947 */ /* 0x001fea0003800000 */
[----:B------:R-:W-:Y:S01]  /*0560*/  SHF.L.U32 R6, RZ, 0x1f, RZ ;  /* 0x0000001fff067819 */ /* 0x000fe200000006ff */
[----:B------:R-:W-:-:S06]  /*0570*/  UMOV UR4, URZ ;  /* 0x000000ff00047c82 */ /* 0x000fcc0008000000 */
.L_x_9:
        /* <DEDUP_REMOVED lines=11> */
.L_x_8:
        /* <DEDUP_REMOVED lines=9> */
.L_x_7:
[----:B------:R-:W0:Y:S02]  /*06c0*/  SYNCS.PHASECHK.TRANS64.TRYWAIT P0, [UR5+0x8], R6 ;  /* 0x00000806ff0075a7 */ /* 0x000e240008001105 */
[----:B0-----:R-:W-:Y:S05]  /*06d0*/  @!P0 BRA `(.L_x_9) ;  /* 0xfffffffc00a88947 */ /* 0x001fea000383ffff */
.L_x_6:
[----:B------:R-:W0:Y:S02]  /*06e0*/  LDC.64 R2, c[0x0][0x380] ;  /* 0x0000e000ff027b82 */ /* 0x000e240000000a00 */
[----:B------:R-:W-:Y:S01]  /*06f0*/  @!PT LDS RZ, [RZ] ;  /* 0x00000000fffff984 */ /* 0x000fe20000000800 */
[----:B------:R-:W-:Y:S01]  /*0700*/  @!PT LDS RZ, [RZ] ;  /* 0x00000000fffff984 */ /* 0x000fe20000000800 */
[----:B------:R-:W-:Y:S01]  /*0710*/  @!PT LDS RZ, [RZ] ;  /* 0x00000000fffff984 */ /* 0x000fe20000000800 */
[----:B0-----:R-:W-:Y:S04]  /*0720*/  LDGSTS.E [R0+0x200], desc[UR10][R2.64+0x200] ;  /* 0x0020020002007fae */ /* 0x001fe8000b9a100a */
[----:B------:R0:W-:Y:S01]  /*0730*/  LDGSTS.E [R0+0x400], desc[UR10][R2.64+0x400] ;  /* 0x0040040002007fae */ /* 0x0001e2000b9a100a */
[----:B------:R-:W-:Y:S01]  /*0740*/  NOP ;  /* 0x0000000000007918 */ /* 0x000fe20000000000 */
[----:B------:R-:W-:Y:S02]  /*0750*/  SYNCS.ARRIVE.TRANS64.RED.A0T1 RZ, [UR5], RZ ;  /* 0x000000ffffff79a7 */ /* 0x000fe40008200405 */
[----:B------:R-:W-:Y:S01]  /*0760*/  ARRIVES.LDGSTSBAR.64.TRANSCNT [UR5] ;  /* 0x00000000ff0079b0 */ /* 0x000fe20008002a05 */
[----:B------:R-:W-:Y:S01]  /*0770*/  NOP ;  /* 0x0000000000007918 */ /* 0x000fe20000000000 */
[----:B------:R-:W-:Y:S01]  /*0780*/  SYNCS.ARRIVE.TRANS64.A1T0 RZ, [UR5], RZ ;  /* 0x000000ffffff79a7 */ /* 0x000fe20008100005 */
[----:B0-----:R-:W-:Y:S01]  /*0790*/  CS2R R2, SR_GLOBALTIMERLO ;  /* 0x0000000000027805 */ /* 0x001fe20000015200 */
[----:B------:R-:W-:-:S05]  /*07a0*/  IMAD.MOV.U32 R4, RZ, RZ, 0x1 ;  /* 0x00000001ff047424 */ /* 0x000fca00078e00ff */
[----:B------:R-:W-:-:S04]  /*07b0*/  SHF.L.U32 R4, R4, 0x1f, RZ ;  /* 0x0000001f04047819 */ /* 0x000fc800000006ff */
[----:B------:R-:W0:Y:S02]  /*07c0*/  SYNCS.PHASECHK.TRANS64.TRYWAIT P0, [UR5+0x8], R4 ;  /* 0x00000804ff0075a7 */ /* 0x000e240008001105 */
[----:B0-----:R-:W-:Y:S05]  /*07d0*/  @P0 BRA `(.L_x_10) ;  /* 0x0000000000640947 */ /* 0x001fea0003800000 */
[----:B------:R-:W-:Y:S01]  /*07e0*/  IMAD.MOV.U32 R6, RZ, RZ, 0x1 ;  /* 0x00000001ff067424 */ /* 0x000fe200078e00ff */
[----:B------:R-:W-:-:S04]  /*07f0*/  UMOV UR4, URZ ;  /* 0x000000ff00047c82 */ /* 0x000fc80008000000 */
[----:B------:R-:W-:-:S07]  /*0800*/  SHF.L.U32 R6, R6, 0x1f, RZ ;  /* 0x0000001f06067819 */ /* 0x000fce00000006ff */
.L_x_13:
        /* <DEDUP_REMOVED lines=11> */
.L_x_12:
        /* <DEDUP_REMOVED lines=9> */
.L_x_11:
[----:B------:R-:W0:Y:S02]  /*0950*/  SYNCS.PHASECHK.TRANS64.TRYWAIT P0, [UR5+0x8], R6 ;  /* 0x00000806ff0075a7 */ /* 0x000e240008001105 */
[----:B0-----:R-:W-:Y:S05]  /*0960*/  @!P0 BRA `(.L_x_13) ;  /* 0xfffffffc00a88947 */ /* 0x001fea000383ffff */
.L_x_10:
[----:B------:R-:W0:Y:S02]  /*0970*/  LDC.64 R2, c[0x0][0x380] ;  /* 0x0000e000ff027b82 */ /* 0x000e240000000a00 */
[----:B------:R-:W-:Y:S01]  /*0980*/  @!PT LDS RZ, [RZ] ;  /* 0x00000000fffff984 */ /* 0x000fe20000000800 */
[----:B------:R-:W-:Y:S01]  /*0990*/  @!PT LDS RZ, [RZ] ;  /* 0x00000000fffff984 */ /* 0x000fe20000000800 */
[----:B------:R-:W-:Y:S01]  /*09a0*/  @!PT LDS RZ, [RZ] ;  /* 0x00000000fffff984 */ /* 0x000fe20000000800 */
[----:B0-----:R0:W-:Y:S01]  /*09b0*/  LDGSTS.E [R0+0x600], desc[UR10][R2.64+0x600] ;  /* 0x0060060002007fae */ /* 0x0011e2000b9a100a */
[----:B------:R-:W-:Y:S01]  /*09c0*/  NOP ;  /* 0x0000000000007918 */ /* 0x000fe20000000000 */
[----:B------:R-:W-:Y:S02]  /*09d0*/  SYNCS.ARRIVE.TRANS64.RED.A0T1 RZ, [UR5], RZ ;  /* 0x000000ffffff79a7 */ /* 0x000fe40008200405 */
[----:B------:R-:W-:Y:S01]  /*09e0*/  ARRIVES.LDGSTSBAR.64.TRANSCNT [UR5] ;  /* 0x00000000ff0079b0 */ /* 0x000fe20008002a05 */
[----:B------:R-:W-:Y:S01]  /*09f0*/  NOP ;  /* 0x0000000000007918 */ /* 0x000fe20000000000 */
[----:B------:R-:W-:Y:S01]  /*0a00*/  SYNCS.ARRIVE.TRANS64.A1T0 RZ, [UR5], RZ ;  /* 0x000000ffffff79a7 */ /* 0x000fe20008100005 */
[----:B0-----:R-:W-:Y:S02]  /*0a10*/  CS2R R2, SR_GLOBALTIMERLO ;  /* 0x0000000000027805 */ /* 0x001fe40000015200 */
[----:B------:R-:W-:-:S04]  /*0a20*/  SHF.L.U32 R0, RZ, 0x1f, RZ ;  /* 0x0000001fff007819 */ /* 0x000fc800000006ff */
[----:B------:R-:W0:Y:S02]  /*0a30*/  SYNCS.PHASECHK.TRANS64.TRYWAIT P0, [UR5], R0 ;  /* 0x00000000ff0075a7 */ /* 0x000e240008001105 */
[----:B0-----:R-:W-:Y:S05]  /*0a40*/  @P0 BRA `(.L_x_14) ;  /* 0x0000000000600947 */ /* 0x001fea0003800000 */
[----:B------:R-:W-:Y:S01]  /*0a50*/  SHF.L.U32 R6, RZ, 0x1f, RZ ;  /* 0x0000001fff067819 */ /* 0x000fe200000006ff */
[----:B------:R-:W-:-:S06]  /*0a60*/  UMOV UR4, URZ ;  /* 0x000000ff00047c82 */ /* 0x000fcc0008000000 */
.L_x_17:
        /* <DEDUP_REMOVED lines=11> */
.L_x_16:
        /* <DEDUP_REMOVED lines=9> */
.L_x_15:
[----:B------:R-:W0:Y:S02]  /*0bb0*/  SYNCS.PHASECHK.TRANS64.TRYWAIT P0, [UR5], R6 ;  /* 0x00000006ff0075a7 */ /* 0x000e240008001105 */
[----:B0-----:R-:W-:Y:S05]  /*0bc0*/  @!P0 BRA `(.L_x_17) ;  /* 0xfffffffc00a88947 */ /* 0x001fea000383ffff */
.L_x_14:
[----:B------:R-:W-:Y:S01]  /*0bd0*/  SYNCS.ARRIVE.TRANS64.A1T0 RZ, [UR5+0x8], RZ ;  /* 0x000008ffffff79a7 */ /* 0x000fe20008100005 */
[----:B------:R-:W-:Y:S01]  /*0be0*/  CS2R R2, SR_GLOBALTIMERLO ;  /* 0x0000000000027805 */ /* 0x000fe20000015200 */
[----:B------:R-:W-:-:S05]  /*0bf0*/  IMAD.MOV.U32 R0, RZ, RZ, 0x1 ;  /* 0x00000001ff007424 */ /* 0x000fca00078e00ff */
[----:B------:R-:W-:-:S04]  /*0c00*/  SHF.L.U32 R0, R0, 0x1f, RZ ;  /* 0x0000001f00007819 */ /* 0x000fc800000006ff */
[----:B------:R-:W0:Y:S02]  /*0c10*/  SYNCS.PHASECHK.TRANS64.TRYWAIT P0, [UR5], R0 ;  /* 0x00000000ff0075a7 */ /* 0x000e240008001105 */
[----:B0-----:R-:W-:Y:S05]  /*0c20*/  @P0 BRA `(.L_x_18) ;  /* 0x0000000000640947 */ /* 0x001fea0003800000 */
[----:B------:R-:W-:Y:S01]  /*0c30*/  IMAD.MOV.U32 R6, RZ, RZ, 0x1 ;  /* 0x00000001ff067424 */ /* 0x000fe200078e00ff */
[----:B------:R-:W-:-:S04]  /*0c40*/  UMOV UR4, URZ ;  /* 0x000000ff00047c82 */ /* 0x000fc80008000000 */
[----:B------:R-:W-:-:S07]  /*0c50*/  SHF.L.U32 R6, R6, 0x1f, RZ ;  /* 0x0000001f06067819 */ /* 0x000fce00000006ff */
.L_x_21:
        /* <DEDUP_REMOVED lines=11> */
.L_x_20:
        /* <DEDUP_REMOVED lines=9> */
.L_x_19:
[----:B------:R-:W0:Y:S02]  /*0da0*/  SYNCS.PHASECHK.TRANS64.TRYWAIT P0, [UR5], R6 ;  /* 0x00000006ff0075a7 */ /* 0x000e240008001105 */
[----:B0-----:R-:W-:Y:S05]  /*0db0*/  @!P0 BRA `(.L_x_21) ;  /* 0xfffffffc00a88947 */ /* 0x001fea000383ffff */
.L_x_18:
[----:B------:R-:W-:Y:S01]  /*0dc0*/  SYNCS.ARRIVE.TRANS64.A1T0 RZ, [UR5+0x8], RZ ;  /* 0x000008ffffff79a7 */ /* 0x000fe20008100005 */
[----:B------:R-:W-:Y:S02]  /*0dd0*/  CS2R R2, SR_GLOBALTIMERLO ;  /* 0x0000000000027805 */ /* 0x000fe40000015200 */
[----:B------:R-:W-:-:S04]  /*0de0*/  SHF.L.U32 R0, RZ, 0x1f, RZ ;  /* 0x0000001fff007819 */ /* 0x000fc800000006ff */
[----:B------:R-:W0:Y:S02]  /*0df0*/  SYNCS.PHASECHK.TRANS64.TRYWAIT P0, [UR5], R0 ;  /* 0x00000000ff0075a7 */ /* 0x000e240008001105 */
[----:B0-----:R-:W-:Y:S05]  /*0e00*/  @P0 BRA `(.L_x_22) ;  /* 0x0000000000600947 */ /* 0x001fea0003800000 */
[----:B------:R-:W-:Y:S01]  /*0e10*/  SHF.L.U32 R6, RZ, 0x1f, RZ ;  /* 0x0000001fff067819 */ /* 0x000fe200000006ff */
[----:B------:R-:W-:-:S06]  /*0e20*/  UMOV UR4, URZ ;  /* 0x000000ff00047c82 */ /* 0x000fcc0008000000 */
.L_x_25:
        /* <DEDUP_REMOVED lines=11> */
.L_x_24:
        /* <DEDUP_REMOVED lines=9> */
.L_x_23:
[----:B------:R-:W0:Y:S02]  /*0f70*/  SYNCS.PHASECHK.TRANS64.TRYWAIT P0, [UR5], R6 ;  /* 0x00000006ff0075a7 */ /* 0x000e240008001105 */
[----:B0-----:R-:W-:Y:S05]  /*0f80*/  @!P0 BRA `(.L_x_25) ;  /* 0xfffffffc00a88947 */ /* 0x001fea000383ffff */
.L_x_22:
[----:B------:R-:W0:Y:S01]  /*0f90*/  S2UR UR8, SR_SWINHI ;  /* 0x00000000000879c3 */ /* 0x000e220000002f00 */
[----:B------:R-:W-:Y:S01]  /*0fa0*/  VOTE.ANY R5, PT, PT ;  /* 0x0000000000057806 */ /* 0x000fe200038e0100 */
[----:B------:R-:W1:Y:S01]  /*0fb0*/  S2R R7, SR_LANEID ;  /* 0x0000000000077919 */ /* 0x000e620000000000 */
[----:B------:R-:W-:Y:S01]  /*0fc0*/  SYNCS.ARRIVE.TRANS64.A1T0 RZ, [UR5+0x8], RZ ;  /* 0x000008ffffff79a7 */ /* 0x000fe20008100005 */
[----:B------:R-:W-:Y:S01]  /*0fd0*/  UMOV UR6, UR5 ;  /* 0x0000000500067c82 */ /* 0x000fe20008000000 */
[----:B0-----:R-:W-:Y:S01]  /*0fe0*/  UMOV UR7, UR8 ;  /* 0x0000000800077c82 */ /* 0x001fe20008000000 */
[----:B------:R-:W-:-:S04]  /*0ff0*/  UIADD3 UR8, UP0, UPT, UR6, 0x10, URZ ;  /* 0x0000001006087890 */ /* 0x000fc8000ff1e0ff */
[----:B------:R-:W-:Y:S02]  /*1000*/  UIADD3.X UR9, UPT, UPT, URZ, UR7, URZ, UP0, !UPT ;  /* 0x00000007ff097290 */ /* 0x000fe400087fe4ff */
[----:B------:R-:W-:-:S04]  /*1010*/  IMAD.U32 R2, RZ, RZ, UR8 ;  /* 0x00000008ff027e24 */ /* 0x000fc8000f8e00ff */
[----:B------:R-:W-:-:S04]  /*1020*/  IMAD.U32 R3, RZ, RZ, UR9 ;  /* 0x00000009ff037e24 */ /* 0x000fc8000f8e00ff */
[----:B------:R-:W0:Y:S02]  /*1030*/  MATCH.ANY.U64 R5, R2 ;  /* 0x00000000020573a1 */ /* 0x000e2400000e8200 */
[----:B0-----:R-:W0:Y:S08]  /*1040*/  BREV R0, R5 ;  /* 0x0000000500007301 */ /* 0x001e300000000000 */
[----:B0-----:R-:W1:Y:S02]  /*1050*/  FLO.U32.SH R0, R0 ;  /* 0x0000000000007300 */ /* 0x001e6400000e0400 */
[----:B-1----:R-:W-:-:S13]  /*1060*/  ISETP.NE.AND P0, PT, R7, R0, PT ;  /* 0x000000000700720c */ /* 0x002fda0003f05270 */
[----:B------:R-:W-:Y:S05]  /*1070*/  @P0 EXIT ;  /* 0x000000000000094d */ /* 0x000fea0003800000 */
[----:B------:R-:W0:Y:S01]  /*1080*/  POPC R5, R5 ;  /* 0x0000000500057309 */ /* 0x000e220000000000 */
[----:B------:R-:W-:Y:S02]  /*1090*/  IMAD.U32 R2, RZ, RZ, UR6 ;  /* 0x00000006ff027e24 */ /* 0x000fe4000f8e00ff */
[----:B------:R-:W-:Y:S02]  /*10a0*/  IMAD.U32 R3, RZ, RZ, UR7 ;  /* 0x00000007ff037e24 */ /* 0x000fe4000f8e00ff */
[----:B0-----:R-:W-:Y:S01]  /*10b0*/  IMAD.MOV R7, RZ, RZ, -R5 ;  /* 0x000000ffff077224 */ /* 0x001fe200078e0a05 */
[----:B------:R-:W-:Y:S01]  /*10c0*/  @!PT LDS RZ, [RZ] ;  /* 0x00000000fffff984 */ /* 0x000fe20000000800 */
[----:B------:R-:W-:Y:S01]  /*10d0*/  @!PT LDS RZ, [RZ] ;  /* 0x00000000fffff984 */ /* 0x000fe20000000800 */
[----:B------:R-:W-:Y:S01]  /*10e0*/  @!PT LDS RZ, [RZ] ;  /* 0x00000000fffff984 */ /* 0x000fe20000000800 */
[----:B------:R-:W-:Y:S01]  /*10f0*/  @!PT LDS RZ, [RZ] ;  /* 0x00000000fffff984 */ /* 0x000fe20000000800 */
[----:B------:R0:W-:Y:S06]  /*1100*/  MEMBAR.SC.CTA ;  /* 0x0000000000007992 */ /* 0x0001ec0000000000 */
[----:B0-----:R-:W2:Y:S02]  /*1110*/  ATOM.E.ADD.STRONG.SM PT, R2, desc[UR10][R2.64+0x10], R7 ;  /* 0x800010070202798a */ /* 0x001ea400081eb10a */
[----:B--2---:R-:W-:Y:S01]  /*1120*/  NOP ;  /* 0x0000000000007918 */ /* 0x004fe20000000000 */
[----:B------:R-:W-:-:S13]  /*1130*/  ISETP.NE.AND P0, PT, R2, R5, PT ;  /* 0x000000050200720c */ /* 0x000fda0003f05270 */
[----:B------:R-:W-:Y:S05]  /*1140*/  @P0 EXIT ;  /* 0x000000000000094d */ /* 0x000fea0003800000 */
[----:B------:R-:W0:Y:S02]  /*1150*/  SYNCS.CCTL.IV [UR5] ;  /* 0x00000000ff0079b1 */ /* 0x000e240008000005 */
[----:B0-----:R-:W-:Y:S01]  /*1160*/  SYNCS.CCTL.IV [UR5+0x8] ;  /* 0x00000800ff0079b1 */ /* 0x001fe20008000005 */
[----:B------:R-:W-:Y:S05]  /*1170*/  EXIT ;  /* 0x000000000000794d */ /* 0x000fea0003800000 */
.L_x_26:
[----:B------:R-:W-:-:S00]  /*1180*/  BRA `(.L_x_26) ;  /* 0xfffffffc00fc7947 */ /* 0x000fc0000383ffff */
[----:B------:R-:W-:-:S00]  /*1190*/  NOP ;  /* 0x0000000000007918 */ /* 0x000fc00000000000 */
        /* <DEDUP_REMOVED lines=14> */
.L_x_27:


//--------------------- .nv.shared._Z14example_kernelPKf --------------------------
	.section	.nv.shared._Z14example_kernelPKf,"aw",@nobits
	.sectionflags	@""
	.align	8
.nv.shared._Z14example_kernelPKf:
	.zero		3096


//--------------------- .nv.shared.reserved.0     --------------------------
	.section	.nv.shared.reserved.0,"aw",@nobits
	.weak		__nv_reservedSMEM_offset_0_alias
	.size		__nv_reservedSMEM_offset_0_alias, 0, 64
	.other		__nv_reservedSMEM_offset_0_alias,@"STO_CUDA_RESERVED_SHARED STV_DEFAULT"
__nv_reservedSMEM_offset_0_alias:
	.zero		0
	.zero		64


//--------------------- .nv.constant0._Z14example_kernelPKf --------------------------
	.section	.nv.constant0._Z14example_kernelPKf,"a",@progbits
	.sectionflags	@""
	.align	4
.nv.constant0._Z14example_kernelPKf:
	.zero		904


//--------------------- SYMBOLS --------------------------

	.type		.nv.reservedSmem.offset0,@object
	.size		.nv.reservedSmem.offset0,0x4
	.type		.nv.reservedSmem.cap,@object
	.size		.nv.reservedSmem.cap,0x4
